	.headerflags	@"EF_CUDA_TEXMODE_UNIFIED EF_CUDA_64BIT_ADDRESS EF_CUDA_ACCELERATORS EF_CUDA_SM90 EF_CUDA_VIRTUAL_SM(EF_CUDA_SM90)"
	.elftype	@"ET_EXEC"


//--------------------- .nv.info                  --------------------------
	.section	.nv.info,"",@"SHT_CUDA_INFO"
	.align	4


	//----- nvinfo : EIATTR_REGCOUNT
	.align		4
        /*0000*/ 	.byte	0x04, 0x2f
        /*0002*/ 	.short	(.L_3 - .L_2)
	.align		4
.L_2:
        /*0004*/ 	.word	index@(triton_poi_fused__native_batch_norm_legit_no_training_relu_42)
        /*0008*/ 	.word	0x00000012


	//----- nvinfo : EIATTR_MIN_STACK_SIZE
	.align		4
.L_3:
        /*000c*/ 	.byte	0x04, 0x12
        /*000e*/ 	.short	(.L_5 - .L_4)
	.align		4
.L_4:
        /*0010*/ 	.word	index@(triton_poi_fused__native_batch_norm_legit_no_training_relu_42)
        /*0014*/ 	.word	0x00000000


	//----- nvinfo : EIATTR_FRAME_SIZE
	.align		4
.L_5:
        /*0018*/ 	.byte	0x04, 0x11
        /*001a*/ 	.short	(.L_7 - .L_6)
	.align		4
.L_6:
        /*001c*/ 	.word	index@(triton_poi_fused__native_batch_norm_legit_no_training_relu_42)
        /*0020*/ 	.word	0x00000000


	//----- nvinfo : EIATTR_MIN_STACK_SIZE
	.align		4
.L_7:
        /*0024*/ 	.byte	0x04, 0x12
        /*0026*/ 	.short	(.L_9 - .L_8)
	.align		4
.L_8:
        /*0028*/ 	.word	index@(triton_poi_fused__native_batch_norm_legit_no_training_relu_42)
        /*002c*/ 	.word	0x00000000
.L_9:


//--------------------- .nv.info.triton_poi_fused__native_batch_norm_legit_no_training_relu_42 --------------------------
	.section	.nv.info.triton_poi_fused__native_batch_norm_legit_no_training_relu_42,"",@"SHT_CUDA_INFO"
	.sectionflags	@""
	.align	4


	//----- nvinfo : EIATTR_CUDA_API_VERSION
	.align		4
        /*0000*/ 	.byte	0x04, 0x37
        /*0002*/ 	.short	(.L_11 - .L_10)
.L_10:
        /*0004*/ 	.word	0x0000007c


	//----- nvinfo : EIATTR_KPARAM_INFO
	.align		4
.L_11:
        /*0008*/ 	.byte	0x04, 0x17
        /*000a*/ 	.short	(.L_13 - .L_12)
.L_12:
        /*000c*/ 	.word	0x00000000
        /*0010*/ 	.short	0x0006
        /*0012*/ 	.short	0x0030
        /*0014*/ 	.byte	0x00, 0xf0, 0x11, 0x00


	//----- nvinfo : EIATTR_KPARAM_INFO
	.align		4
.L_13:
        /*0018*/ 	.byte	0x04, 0x17
        /*001a*/ 	.short	(.L_15 - .L_14)
.L_14:
        /*001c*/ 	.word	0x00000000
        /*0020*/ 	.short	0x0005
        /*0022*/ 	.short	0x0028
        /*0024*/ 	.byte	0x00, 0xf4, 0x21, 0x00


	//----- nvinfo : EIATTR_KPARAM_INFO
	.align		4
.L_15:
        /*0028*/ 	.byte	0x04, 0x17
        /*002a*/ 	.short	(.L_17 - .L_16)
.L_16:
        /*002c*/ 	.word	0x00000000
        /*0030*/ 	.short	0x0004
        /*0032*/ 	.short	0x0020
        /*0034*/ 	.byte	0x00, 0xf4, 0x21, 0x00


	//----- nvinfo : EIATTR_KPARAM_INFO
	.align		4
.L_17:
        /*0038*/ 	.byte	0x04, 0x17
        /*003a*/ 	.short	(.L_19 - .L_18)
.L_18:
        /*003c*/ 	.word	0x00000000
        /*0040*/ 	.short	0x0003
        /*0042*/ 	.short	0x0018
        /*0044*/ 	.byte	0x00, 0xf4, 0x21, 0x00


	//----- nvinfo : EIATTR_KPARAM_INFO
	.align		4
.L_19:
        /*0048*/ 	.byte	0x04, 0x17
        /*004a*/ 	.short	(.L_21 - .L_20)
.L_20:
        /*004c*/ 	.word	0x00000000
        /*0050*/ 	.short	0x0002
        /*0052*/ 	.short	0x0010
        /*0054*/ 	.byte	0x00, 0xf4, 0x21, 0x00


	//----- nvinfo : EIATTR_KPARAM_INFO
	.align		4
.L_21:
        /*0058*/ 	.byte	0x04, 0x17
        /*005a*/ 	.short	(.L_23 - .L_22)
.L_22:
        /*005c*/ 	.word	0x00000000
        /*0060*/ 	.short	0x0001
        /*0062*/ 	.short	0x0008
        /*0064*/ 	.byte	0x00, 0xf4, 0x21, 0x00


	//----- nvinfo : EIATTR_KPARAM_INFO
	.align		4
.L_23:
        /*0068*/ 	.byte	0x04, 0x17
        /*006a*/ 	.short	(.L_25 - .L_24)
.L_24:
        /*006c*/ 	.word	0x00000000
        /*0070*/ 	.short	0x0000
        /*0072*/ 	.short	0x0000
        /*0074*/ 	.byte	0x00, 0xf4, 0x21, 0x00


	//----- nvinfo : EIATTR_SPARSE_MMA_MASK
	.align		4
.L_25:
        /*0078*/ 	.byte	0x03, 0x50
        /*007a*/ 	.short	0x0000


	//----- nvinfo : EIATTR_MAXREG_COUNT
	.align		4
        /*007c*/ 	.byte	0x03, 0x1b
        /*007e*/ 	.short	0x00ff


	//----- nvinfo : EIATTR_EXIT_INSTR_OFFSETS
	.align		4
        /*0080*/ 	.byte	0x04, 0x1c
        /*0082*/ 	.short	(.L_27 - .L_26)


	//   ....[0]....
.L_26:
        /*0084*/ 	.word	0x000003d0


	//----- nvinfo : EIATTR_REQNTID
	.align		4
.L_27:
        /*0088*/ 	.byte	0x04, 0x10
        /*008a*/ 	.short	(.L_29 - .L_28)
.L_28:
        /*008c*/ 	.word	0x00000100
        /*0090*/ 	.word	0x00000001
        /*0094*/ 	.word	0x00000001


	//----- nvinfo : EIATTR_CBANK_PARAM_SIZE
	.align		4
.L_29:
        /*0098*/ 	.byte	0x03, 0x19
        /*009a*/ 	.short	0x0034


	//----- nvinfo : EIATTR_PARAM_CBANK
	.align		4
        /*009c*/ 	.byte	0x04, 0x0a
        /*009e*/ 	.short	(.L_31 - .L_30)
	.align		4
.L_30:
        /*00a0*/ 	.word	index@(.nv.constant0.triton_poi_fused__native_batch_norm_legit_no_training_relu_42)
        /*00a4*/ 	.short	0x0210
        /*00a6*/ 	.short	0x0034


	//----- nvinfo : EIATTR_SW_WAR
	.align		4
.L_31:
        /*00a8*/ 	.byte	0x04, 0x36
        /*00aa*/ 	.short	(.L_33 - .L_32)
.L_32:
        /*00ac*/ 	.word	0x00000008
.L_33:


//--------------------- .nv.callgraph             --------------------------
	.section	.nv.callgraph,"",@"SHT_CUDA_CALLGRAPH"
	.align	4
	.sectionentsize	8
	.align		4
        /*0000*/ 	.word	0x00000000
	.align		4
        /*0004*/ 	.word	0xffffffff
	.align		4
        /*0008*/ 	.word	0x00000000
	.align		4
        /*000c*/ 	.word	0xfffffffe
	.align		4
        /*0010*/ 	.word	0x00000000
	.align		4
        /*0014*/ 	.word	0xfffffffd
	.align		4
        /*0018*/ 	.word	0x00000000
	.align		4
        /*001c*/ 	.word	0xfffffffc


//--------------------- .nv.constant4             --------------------------
	.section	.nv.constant4,"a",@progbits
	.align	8
	.align		8
.nv.constant4:
        /*0000*/ 	.dword	_$_str
	.align		8
        /*0008*/ 	.dword	_$_str_$_2


//--------------------- .text.triton_poi_fused__native_batch_norm_legit_no_training_relu_42 --------------------------
	.section	.text.triton_poi_fused__native_batch_norm_legit_no_training_relu_42,"ax",@progbits
	.align	128
        .global         triton_poi_fused__native_batch_norm_legit_no_training_relu_42
        .type           triton_poi_fused__native_batch_norm_legit_no_training_relu_42,@function
        .size           triton_poi_fused__native_batch_norm_legit_no_training_relu_42,(.L_x_1 - triton_poi_fused__native_batch_norm_legit_no_training_relu_42)
        .other          triton_poi_fused__native_batch_norm_legit_no_training_relu_42,@"STO_CUDA_ENTRY STV_DEFAULT"
triton_poi_fused__native_batch_norm_legit_no_training_relu_42:
.text.triton_poi_fused__native_batch_norm_legit_no_training_relu_42:
[----:B------:R-:W-:Y:S01]  /*0000*/  LDC R1, c[0x0][0x28] ;  /* 0x00000a00ff017b82 */ /* 0x000fe20000000800 */
[----:B------:R-:W1:Y:S07]  /*0010*/  S2R R0, SR_TID.X ;  /* 0x0000000000007919 */ /* 0x000e6e0000002100 */
[----:B------:R-:W2:Y:S01]  /*0020*/  LDC.64 R2, c[0x0][0x220] ;  /* 0x00008800ff027b82 */ /* 0x000ea20000000a00 */
[----:B------:R-:W-:Y:S01]  /*0030*/  ULDC.64 UR4, c[0x0][0x208] ;  /* 0x0000820000047ab9 */ /* 0x000fe20000000a00 */
[----:B------:R-:W3:Y:S06]  /*0040*/  S2R R7, SR_CTAID.X ;  /* 0x0000000000077919 */ /* 0x000eec0000002500 */
[----:B------:R-:W4:Y:S08]  /*0050*/  LDC.64 R8, c[0x0][0x228] ;  /* 0x00008a00ff087b82 */ /* 0x000f300000000a00 */
[----:B------:R-:W5:Y:S01]  /*0060*/  LDC.64 R10, c[0x0][0x230] ;  /* 0x00008c00ff0a7b82 */ /* 0x000f620000000a00 */
[----:B-1----:R-:W-:-:S02]  /*0070*/  SHF.L.U32 R0, R0, 0x1, RZ ;  /* 0x0000000100007819 */ /* 0x002fc400000006ff */
[----:B---3--:R-:W-:Y:S02]  /*0080*/  SHF.R.S32.HI R5, RZ, 0x16, R7 ;  /* 0x00000016ff057819 */ /* 0x008fe40000011407 */
[----:B------:R-:W-:Y:S02]  /*0090*/  LOP3.LUT R0, R0, 0x1fe, RZ, 0xc0, !PT ;  /* 0x000001fe00007812 */ /* 0x000fe400078ec0ff */
[----:B------:R-:W-:Y:S02]  /*00a0*/  SGXT R5, R5, 0x1 ;  /* 0x000000010505781a */ /* 0x000fe40000000200 */
[----:B------:R-:W-:Y:S02]  /*00b0*/  LEA R0, R7, R0, 0x9 ;  /* 0x0000000007007211 */ /* 0x000fe400078e48ff */
[----:B------:R-:W1:Y:S02]  /*00c0*/  LDC.64 R6, c[0x0][0x218] ;  /* 0x00008600ff067b82 */ /* 0x000e640000000a00 */
[----:B------:R-:W-:-:S04]  /*00d0*/  LEA.HI R5, R5, R0, RZ, 0x8 ;  /* 0x0000000005057211 */ /* 0x000fc800078f40ff */
[----:B------:R-:W-:-:S04]  /*00e0*/  LOP3.LUT R5, R5, 0xffffff00, RZ, 0xc0, !PT ;  /* 0xffffff0005057812 */ /* 0x000fc800078ec0ff */
[----:B------:R-:W-:Y:S02]  /*00f0*/  IADD3 R13, R0, -R5, RZ ;  /* 0x80000005000d7210 */ /* 0x000fe40007ffe0ff */
[----:B------:R-:W3:Y:S03]  /*0100*/  LDC.64 R4, c[0x0][0x210] ;  /* 0x00008400ff047b82 */ /* 0x000ee60000000a00 */
[----:B--2---:R-:W-:-:S06]  /*0110*/  IMAD.WIDE R2, R13, 0x4, R2 ;  /* 0x000000040d027825 */ /* 0x004fcc00078e0202 */
[----:B------:R-:W2:Y:S01]  /*0120*/  LDG.E.EL.64 R2, desc[UR4][R2.64] ;  /* 0x0000000402027981 */ /* 0x000ea2000c2e1b00 */
[----:B-1----:R-:W-:-:S04]  /*0130*/  IMAD.WIDE R6, R13, 0x4, R6 ;  /* 0x000000040d067825 */ /* 0x002fc800078e0206 */
[C---:B----4-:R-:W-:Y:S02]  /*0140*/  IMAD.WIDE R8, R13.reuse, 0x4, R8 ;  /* 0x000000040d087825 */ /* 0x050fe400078e0208 */
[----:B------:R-:W4:Y:S02]  /*0150*/  LDG.E.EL.64 R6, desc[UR4][R6.64] ;  /* 0x0000000406067981 */ /* 0x000f24000c2e1b00 */
[----:B-----5:R-:W-:Y:S02]  /*0160*/  IMAD.WIDE R10, R13, 0x4, R10 ;  /* 0x000000040d0a7825 */ /* 0x020fe400078e020a */
[----:B------:R-:W5:Y:S02]  /*0170*/  LDG.E.EL.64 R8, desc[UR4][R8.64] ;  /* 0x0000000408087981 */ /* 0x000f64000c2e1b00 */
[----:B---3--:R-:W-:Y:S02]  /*0180*/  IMAD.WIDE R4, R0, 0x4, R4 ;  /* 0x0000000400047825 */ /* 0x008fe400078e0204 */
[----:B------:R-:W5:Y:S04]  /*0190*/  LDG.E.EL.64 R10, desc[UR4][R10.64] ;  /* 0x000000040a0a7981 */ /* 0x000f68000c2e1b00 */
[----:B------:R-:W4:Y:S01]  /*01a0*/  LDG.E.64 R4, desc[UR4][R4.64] ;  /* 0x0000000404047981 */ /* 0x000f22000c1e1b00 */
[----:B------:R-:W-:Y:S01]  /*01b0*/  HFMA2.MMA R14, -RZ, RZ, 1.625, 0 ;  /* 0x3e800000ff0e7435 */ /* 0x000fe200000001ff */
[----:B--2---:R-:W-:Y:S01]  /*01c0*/  FADD R2, R2, 0.0010000000474974513054 ;  /* 0x3a83126f02027421 */ /* 0x004fe20000000000 */
[----:B------:R-:W-:-:S03]  /*01d0*/  FADD R3, R3, 0.0010000000474974513054 ;  /* 0x3a83126f03037421 */ /* 0x000fc60000000000 */
[----:B------:R-:W1:Y:S08]  /*01e0*/  MUFU.SQRT R12, R2 ;  /* 0x00000002000c7308 */ /* 0x000e700000002000 */
[----:B------:R2:W3:Y:S01]  /*01f0*/  MUFU.SQRT R13, R3 ;  /* 0x00000003000d7308 */ /* 0x0004e20000002000 */
[C---:B-1----:R-:W-:Y:S02]  /*0200*/  FSETP.GT.AND P0, PT, R12.reuse, 8.50705917302346158658e+37, PT ;  /* 0x7e8000000c00780b */ /* 0x042fe40003f04000 */
[----:B------:R-:W-:Y:S01]  /*0210*/  FSETP.GEU.AND P2, PT, R12, 1.175494350822287508e-38, PT ;  /* 0x008000000c00780b */ /* 0x000fe20003f4e000 */
[----:B--2---:R-:W1:Y:S01]  /*0220*/  LDC.64 R2, c[0x0][0x238] ;  /* 0x00008e00ff027b82 */ /* 0x004e620000000a00 */
[----:B---3--:R-:W-:-:S02]  /*0230*/  FSETP.GT.AND P1, PT, R13, 8.50705917302346158658e+37, PT ;  /* 0x7e8000000d00780b */ /* 0x008fc40003f24000 */
[----:B------:R-:W-:-:S07]  /*0240*/  FSETP.GEU.AND P3, PT, R13, 1.175494350822287508e-38, PT ;  /* 0x008000000d00780b */ /* 0x000fce0003f6e000 */
[----:B------:R-:W-:-:S04]  /*0250*/  @P0 FMUL R12, R12, 0.25 ;  /* 0x3e8000000c0c0820 */ /* 0x000fc80000400000 */
[----:B------:R-:W-:Y:S01]  /*0260*/  @!P2 FMUL R12, R12, 16777216 ;  /* 0x4b8000000c0ca820 */ /* 0x000fe20000400000 */
[----:B------:R-:W-:-:S04]  /*0270*/  @P1 FMUL R13, R13, 0.25 ;  /* 0x3e8000000d0d1820 */ /* 0x000fc80000400000 */
[----:B------:R-:W-:Y:S01]  /*0280*/  @!P3 FMUL R13, R13, 16777216 ;  /* 0x4b8000000d0db820 */ /* 0x000fe20000400000 */
[----:B------:R-:W2:Y:S01]  /*0290*/  MUFU.RCP R12, R12 ;  /* 0x0000000c000c7308 */ /* 0x000ea20000001000 */
[----:B------:R-:W-:-:S07]  /*02a0*/  FSEL R15, R14, 1, P0 ;  /* 0x3f8000000e0f7808 */ /* 0x000fce0000000000 */
[----:B------:R-:W3:Y:S01]  /*02b0*/  MUFU.RCP R13, R13 ;  /* 0x0000000d000d7308 */ /* 0x000ee20000001000 */
[----:B------:R-:W-:Y:S01]  /*02c0*/  FSEL R14, R14, 1, P1 ;  /* 0x3f8000000e0e7808 */ /* 0x000fe20000800000 */
[----:B------:R-:W-:-:S04]  /*02d0*/  @!P2 FMUL R15, R15, 16777216 ;  /* 0x4b8000000f0fa820 */ /* 0x000fc80000400000 */
[----:B------:R-:W-:Y:S01]  /*02e0*/  @!P3 FMUL R14, R14, 16777216 ;  /* 0x4b8000000e0eb820 */ /* 0x000fe20000400000 */
[----:B----4-:R-:W-:Y:S01]  /*02f0*/  FADD R5, R5, -R7 ;  /* 0x8000000705057221 */ /* 0x010fe20000000000 */
[----:B------:R-:W-:Y:S01]  /*0300*/  FADD R4, R4, -R6 ;  /* 0x8000000604047221 */ /* 0x000fe20000000000 */
[----:B--2---:R-:W-:Y:S01]  /*0310*/  FMUL R15, R12, R15 ;  /* 0x0000000f0c0f7220 */ /* 0x004fe20000400000 */
[----:B---3--:R-:W-:-:S03]  /*0320*/  FMUL R14, R13, R14 ;  /* 0x0000000e0d0e7220 */ /* 0x008fc60000400000 */
[----:B------:R-:W-:Y:S01]  /*0330*/  FMUL R15, R4, R15 ;  /* 0x0000000f040f7220 */ /* 0x000fe20000400000 */
[----:B------:R-:W-:-:S03]  /*0340*/  FMUL R14, R5, R14 ;  /* 0x0000000e050e7220 */ /* 0x000fc60000400000 */
[----:B-----5:R-:W-:Y:S01]  /*0350*/  FFMA R8, R8, R15, R10 ;  /* 0x0000000f08087223 */ /* 0x020fe2000000000a */
[----:B------:R-:W-:-:S04]  /*0360*/  FFMA R9, R9, R14, R11 ;  /* 0x0000000e09097223 */ /* 0x000fc8000000000b */
[----:B------:R-:W-:Y:S02]  /*0370*/  FSETP.GEU.AND P0, PT, R8, RZ, PT ;  /* 0x000000ff0800720b */ /* 0x000fe40003f0e000 */
[C---:B------:R-:W-:Y:S01]  /*0380*/  FSETP.GEU.AND P1, PT, R9.reuse, RZ, PT ;  /* 0x000000ff0900720b */ /* 0x040fe20003f2e000 */
[----:B-1----:R-:W-:Y:S01]  /*0390*/  IMAD.WIDE R2, R0, 0x4, R2 ;  /* 0x0000000400027825 */ /* 0x002fe200078e0202 */
[----:B------:R-:W-:Y:S02]  /*03a0*/  FSEL R8, R8, RZ, P0 ;  /* 0x000000ff08087208 */ /* 0x000fe40000000000 */
[----:B------:R-:W-:-:S05]  /*03b0*/  FSEL R9, R9, RZ, P1 ;  /* 0x000000ff09097208 */ /* 0x000fca0000800000 */
[----:B------:R-:W-:Y:S01]  /*03c0*/  STG.E.64 desc[UR4][R2.64], R8 ;  /* 0x0000000802007986 */ /* 0x000fe2000c101b04 */
[----:B------:R-:W-:Y:S05]  /*03d0*/  EXIT ;  /* 0x000000000000794d */ /* 0x000fea0003800000 */
.L_x_0:
[----:B------:R-:W-:-:S00]  /*03e0*/  BRA `(.L_x_0) ;  /* 0xfffffffc00fc7947 */ /* 0x000fc0000383ffff */
[----:B------:R-:W-:-:S00]  /*03f0*/  NOP ;  /* 0x0000000000007918 */ /* 0x000fc00000000000 */
        /* <DEDUP_REMOVED lines=8> */
.L_x_1:


//--------------------- .nv.global.init           --------------------------
	.section	.nv.global.init,"aw",@progbits
.nv.global.init:
	.type		_$_str,@object
	.size		_$_str,(_$_str_$_2 - _$_str)
_$_str:
        /*0000*/ 	.byte	0x5f, 0x5f, 0x43, 0x55, 0x44, 0x41, 0x5f, 0x46, 0x54, 0x5a, 0x00
	.type		_$_str_$_2,@object
	.size		_$_str_$_2,(.L_1 - _$_str_$_2)
_$_str_$_2:
        /*000b*/ 	.byte	0x5f, 0x5f, 0x43, 0x55, 0x44, 0x41, 0x5f, 0x50, 0x52, 0x45, 0x43, 0x5f, 0x53, 0x51, 0x52, 0x54
        /*001b*/ 	.byte	0x00
.L_1:


//--------------------- .nv.constant0.triton_poi_fused__native_batch_norm_legit_no_training_relu_42 --------------------------
	.section	.nv.constant0.triton_poi_fused__native_batch_norm_legit_no_training_relu_42,"a",@progbits
	.sectionflags	@""
	.align	4
.nv.constant0.triton_poi_fused__native_batch_norm_legit_no_training_relu_42:
	.zero		580
